//
// Generated by NVIDIA NVVM Compiler
//
// Compiler Build ID: CL-36424714
// Cuda compilation tools, release 13.0, V13.0.88
// Based on NVVM 20.0.0
//

.version 9.0
.target sm_100
.address_size 64

	// .globl	_Z20tiledMatrixMulKernelPfS_S_i
// _ZZ20tiledMatrixMulKernelPfS_S_iE6inp1_s has been demoted
// _ZZ20tiledMatrixMulKernelPfS_S_iE6inp2_s has been demoted

.visible .entry _Z20tiledMatrixMulKernelPfS_S_i(
	.param .u64 .ptr .align 1 _Z20tiledMatrixMulKernelPfS_S_i_param_0,
	.param .u64 .ptr .align 1 _Z20tiledMatrixMulKernelPfS_S_i_param_1,
	.param .u64 .ptr .align 1 _Z20tiledMatrixMulKernelPfS_S_i_param_2,
	.param .u32 _Z20tiledMatrixMulKernelPfS_S_i_param_3
)
{
	.reg .pred 	%p<10>;
	.reg .b32 	%r<119>;
	.reg .b32 	%f<143>;
	.reg .b64 	%rd<48>;
	// demoted variable
	.shared .align 4 .b8 _ZZ20tiledMatrixMulKernelPfS_S_iE6inp1_s[16];
	// demoted variable
	.shared .align 4 .b8 _ZZ20tiledMatrixMulKernelPfS_S_iE6inp2_s[16];
	ld.param.u64 	%rd4, [_Z20tiledMatrixMulKernelPfS_S_i_param_0];
	ld.param.u64 	%rd5, [_Z20tiledMatrixMulKernelPfS_S_i_param_1];
	ld.param.u32 	%r49, [_Z20tiledMatrixMulKernelPfS_S_i_param_3];
	cvta.to.global.u64 	%rd1, %rd5;
	cvta.to.global.u64 	%rd2, %rd4;
	mov.u32 	%r1, %tid.y;
	mov.u32 	%r50, %ctaid.y;
	shl.b32 	%r51, %r50, 1;
	add.s32 	%r2, %r51, %r1;
	mov.u32 	%r3, %tid.x;
	mov.u32 	%r52, %ctaid.x;
	shl.b32 	%r4, %r52, 1;
	add.s32 	%r5, %r4, %r3;
	shr.u32 	%r53, %r49, 31;
	add.s32 	%r54, %r49, %r53;
	shr.s32 	%r6, %r54, 1;
	setp.lt.s32 	%p1, %r49, 2;
	mov.f32 	%f142, 0f00000000;
	@%p1 bra 	$L__BB0_12;
	mad.lo.s32 	%r7, %r49, %r2, %r3;
	shl.b32 	%r56, %r1, 3;
	mov.u32 	%r57, _ZZ20tiledMatrixMulKernelPfS_S_iE6inp1_s;
	add.s32 	%r8, %r57, %r56;
	shl.b32 	%r58, %r3, 2;
	add.s32 	%r9, %r8, %r58;
	mov.u32 	%r59, _ZZ20tiledMatrixMulKernelPfS_S_iE6inp2_s;
	add.s32 	%r11, %r59, %r58;
	add.s32 	%r10, %r11, %r56;
	add.s32 	%r60, %r6, -1;
	setp.lt.u32 	%p2, %r60, 7;
	mov.f32 	%f142, 0f00000000;
	mov.b32 	%r117, 0;
	@%p2 bra 	$L__BB0_4;
	and.b32  	%r61, %r6, 1073741816;
	neg.s32 	%r115, %r61;
	add.s32 	%r62, %r1, 14;
	mad.lo.s32 	%r63, %r49, %r62, %r3;
	add.s32 	%r113, %r63, %r4;
	add.s32 	%r64, %r1, 12;
	mad.lo.s32 	%r65, %r49, %r64, %r3;
	add.s32 	%r112, %r65, %r4;
	add.s32 	%r66, %r1, 10;
	mad.lo.s32 	%r67, %r49, %r66, %r3;
	add.s32 	%r111, %r67, %r4;
	add.s32 	%r68, %r1, 8;
	mad.lo.s32 	%r69, %r49, %r68, %r3;
	add.s32 	%r110, %r69, %r4;
	add.s32 	%r70, %r1, 6;
	mad.lo.s32 	%r71, %r49, %r70, %r3;
	add.s32 	%r109, %r71, %r4;
	add.s32 	%r72, %r1, 4;
	mad.lo.s32 	%r73, %r49, %r72, %r3;
	add.s32 	%r108, %r73, %r4;
	add.s32 	%r74, %r1, 2;
	mad.lo.s32 	%r75, %r49, %r74, %r3;
	add.s32 	%r107, %r75, %r4;
	mad.lo.s32 	%r76, %r1, %r49, %r3;
	add.s32 	%r106, %r76, %r4;
	mov.f32 	%f142, 0f00000000;
	mov.u32 	%r114, %r7;
$L__BB0_3:
	.pragma "nounroll";
	and.b32  	%r117, %r6, 1073741816;
	mul.wide.s32 	%rd6, %r114, 4;
	add.s64 	%rd7, %rd2, %rd6;
	ld.global.f32 	%f17, [%rd7];
	st.shared.f32 	[%r9], %f17;
	mul.wide.s32 	%rd8, %r106, 4;
	add.s64 	%rd9, %rd1, %rd8;
	ld.global.f32 	%f18, [%rd9];
	st.shared.f32 	[%r10], %f18;
	bar.sync 	0;
	ld.shared.f32 	%f19, [%r8];
	ld.shared.f32 	%f20, [%r11];
	fma.rn.f32 	%f21, %f19, %f20, %f142;
	ld.shared.f32 	%f22, [%r8+4];
	ld.shared.f32 	%f23, [%r11+8];
	fma.rn.f32 	%f24, %f22, %f23, %f21;
	bar.sync 	0;
	ld.global.f32 	%f25, [%rd7+8];
	st.shared.f32 	[%r9], %f25;
	mul.wide.s32 	%rd10, %r107, 4;
	add.s64 	%rd11, %rd1, %rd10;
	ld.global.f32 	%f26, [%rd11];
	st.shared.f32 	[%r10], %f26;
	bar.sync 	0;
	ld.shared.f32 	%f27, [%r8];
	ld.shared.f32 	%f28, [%r11];
	fma.rn.f32 	%f29, %f27, %f28, %f24;
	ld.shared.f32 	%f30, [%r8+4];
	ld.shared.f32 	%f31, [%r11+8];
	fma.rn.f32 	%f32, %f30, %f31, %f29;
	bar.sync 	0;
	ld.global.f32 	%f33, [%rd7+16];
	st.shared.f32 	[%r9], %f33;
	mul.wide.s32 	%rd12, %r108, 4;
	add.s64 	%rd13, %rd1, %rd12;
	ld.global.f32 	%f34, [%rd13];
	st.shared.f32 	[%r10], %f34;
	bar.sync 	0;
	ld.shared.f32 	%f35, [%r8];
	ld.shared.f32 	%f36, [%r11];
	fma.rn.f32 	%f37, %f35, %f36, %f32;
	ld.shared.f32 	%f38, [%r8+4];
	ld.shared.f32 	%f39, [%r11+8];
	fma.rn.f32 	%f40, %f38, %f39, %f37;
	bar.sync 	0;
	ld.global.f32 	%f41, [%rd7+24];
	st.shared.f32 	[%r9], %f41;
	mul.wide.s32 	%rd14, %r109, 4;
	add.s64 	%rd15, %rd1, %rd14;
	ld.global.f32 	%f42, [%rd15];
	st.shared.f32 	[%r10], %f42;
	bar.sync 	0;
	ld.shared.f32 	%f43, [%r8];
	ld.shared.f32 	%f44, [%r11];
	fma.rn.f32 	%f45, %f43, %f44, %f40;
	ld.shared.f32 	%f46, [%r8+4];
	ld.shared.f32 	%f47, [%r11+8];
	fma.rn.f32 	%f48, %f46, %f47, %f45;
	bar.sync 	0;
	ld.global.f32 	%f49, [%rd7+32];
	st.shared.f32 	[%r9], %f49;
	mul.wide.s32 	%rd16, %r110, 4;
	add.s64 	%rd17, %rd1, %rd16;
	ld.global.f32 	%f50, [%rd17];
	st.shared.f32 	[%r10], %f50;
	bar.sync 	0;
	ld.shared.f32 	%f51, [%r8];
	ld.shared.f32 	%f52, [%r11];
	fma.rn.f32 	%f53, %f51, %f52, %f48;
	ld.shared.f32 	%f54, [%r8+4];
	ld.shared.f32 	%f55, [%r11+8];
	fma.rn.f32 	%f56, %f54, %f55, %f53;
	bar.sync 	0;
	ld.global.f32 	%f57, [%rd7+40];
	st.shared.f32 	[%r9], %f57;
	mul.wide.s32 	%rd18, %r111, 4;
	add.s64 	%rd19, %rd1, %rd18;
	ld.global.f32 	%f58, [%rd19];
	st.shared.f32 	[%r10], %f58;
	bar.sync 	0;
	ld.shared.f32 	%f59, [%r8];
	ld.shared.f32 	%f60, [%r11];
	fma.rn.f32 	%f61, %f59, %f60, %f56;
	ld.shared.f32 	%f62, [%r8+4];
	ld.shared.f32 	%f63, [%r11+8];
	fma.rn.f32 	%f64, %f62, %f63, %f61;
	bar.sync 	0;
	ld.global.f32 	%f65, [%rd7+48];
	st.shared.f32 	[%r9], %f65;
	mul.wide.s32 	%rd20, %r112, 4;
	add.s64 	%rd21, %rd1, %rd20;
	ld.global.f32 	%f66, [%rd21];
	st.shared.f32 	[%r10], %f66;
	bar.sync 	0;
	ld.shared.f32 	%f67, [%r8];
	ld.shared.f32 	%f68, [%r11];
	fma.rn.f32 	%f69, %f67, %f68, %f64;
	ld.shared.f32 	%f70, [%r8+4];
	ld.shared.f32 	%f71, [%r11+8];
	fma.rn.f32 	%f72, %f70, %f71, %f69;
	bar.sync 	0;
	ld.global.f32 	%f73, [%rd7+56];
	st.shared.f32 	[%r9], %f73;
	mul.wide.s32 	%rd22, %r113, 4;
	add.s64 	%rd23, %rd1, %rd22;
	ld.global.f32 	%f74, [%rd23];
	st.shared.f32 	[%r10], %f74;
	bar.sync 	0;
	ld.shared.f32 	%f75, [%r8];
	ld.shared.f32 	%f76, [%r11];
	fma.rn.f32 	%f77, %f75, %f76, %f72;
	ld.shared.f32 	%f78, [%r8+4];
	ld.shared.f32 	%f79, [%r11+8];
	fma.rn.f32 	%f142, %f78, %f79, %f77;
	bar.sync 	0;
	add.s32 	%r115, %r115, 8;
	add.s32 	%r114, %r114, 16;
	shl.b32 	%r77, %r49, 4;
	add.s32 	%r113, %r113, %r77;
	add.s32 	%r112, %r112, %r77;
	add.s32 	%r111, %r111, %r77;
	add.s32 	%r110, %r110, %r77;
	add.s32 	%r109, %r109, %r77;
	add.s32 	%r108, %r108, %r77;
	add.s32 	%r107, %r107, %r77;
	add.s32 	%r106, %r106, %r77;
	setp.ne.s32 	%p3, %r115, 0;
	@%p3 bra 	$L__BB0_3;
$L__BB0_4:
	and.b32  	%r43, %r6, 7;
	setp.eq.s32 	%p4, %r43, 0;
	@%p4 bra 	$L__BB0_12;
	and.b32  	%r44, %r6, 3;
	setp.lt.u32 	%p5, %r43, 4;
	@%p5 bra 	$L__BB0_7;
	shl.b32 	%r78, %r117, 1;
	add.s32 	%r79, %r7, %r78;
	mul.wide.s32 	%rd24, %r79, 4;
	add.s64 	%rd25, %rd2, %rd24;
	ld.global.f32 	%f81, [%rd25];
	st.shared.f32 	[%r9], %f81;
	add.s32 	%r80, %r78, %r1;
	mad.lo.s32 	%r81, %r80, %r49, %r5;
	mul.wide.s32 	%rd26, %r81, 4;
	add.s64 	%rd27, %rd1, %rd26;
	ld.global.f32 	%f82, [%rd27];
	st.shared.f32 	[%r10], %f82;
	bar.sync 	0;
	ld.shared.f32 	%f83, [%r8];
	ld.shared.f32 	%f84, [%r11];
	fma.rn.f32 	%f85, %f83, %f84, %f142;
	ld.shared.f32 	%f86, [%r8+4];
	ld.shared.f32 	%f87, [%r11+8];
	fma.rn.f32 	%f88, %f86, %f87, %f85;
	bar.sync 	0;
	ld.global.f32 	%f89, [%rd25+8];
	st.shared.f32 	[%r9], %f89;
	add.s32 	%r82, %r80, 2;
	mad.lo.s32 	%r83, %r82, %r49, %r5;
	mul.wide.s32 	%rd28, %r83, 4;
	add.s64 	%rd29, %rd1, %rd28;
	ld.global.f32 	%f90, [%rd29];
	st.shared.f32 	[%r10], %f90;
	bar.sync 	0;
	ld.shared.f32 	%f91, [%r8];
	ld.shared.f32 	%f92, [%r11];
	fma.rn.f32 	%f93, %f91, %f92, %f88;
	ld.shared.f32 	%f94, [%r8+4];
	ld.shared.f32 	%f95, [%r11+8];
	fma.rn.f32 	%f96, %f94, %f95, %f93;
	bar.sync 	0;
	ld.global.f32 	%f97, [%rd25+16];
	st.shared.f32 	[%r9], %f97;
	add.s32 	%r84, %r80, 4;
	mad.lo.s32 	%r85, %r84, %r49, %r5;
	mul.wide.s32 	%rd30, %r85, 4;
	add.s64 	%rd31, %rd1, %rd30;
	ld.global.f32 	%f98, [%rd31];
	st.shared.f32 	[%r10], %f98;
	bar.sync 	0;
	ld.shared.f32 	%f99, [%r8];
	ld.shared.f32 	%f100, [%r11];
	fma.rn.f32 	%f101, %f99, %f100, %f96;
	ld.shared.f32 	%f102, [%r8+4];
	ld.shared.f32 	%f103, [%r11+8];
	fma.rn.f32 	%f104, %f102, %f103, %f101;
	bar.sync 	0;
	ld.global.f32 	%f105, [%rd25+24];
	st.shared.f32 	[%r9], %f105;
	add.s32 	%r86, %r80, 6;
	mad.lo.s32 	%r87, %r86, %r49, %r5;
	mul.wide.s32 	%rd32, %r87, 4;
	add.s64 	%rd33, %rd1, %rd32;
	ld.global.f32 	%f106, [%rd33];
	st.shared.f32 	[%r10], %f106;
	bar.sync 	0;
	ld.shared.f32 	%f107, [%r8];
	ld.shared.f32 	%f108, [%r11];
	fma.rn.f32 	%f109, %f107, %f108, %f104;
	ld.shared.f32 	%f110, [%r8+4];
	ld.shared.f32 	%f111, [%r11+8];
	fma.rn.f32 	%f142, %f110, %f111, %f109;
	bar.sync 	0;
	sub.s32 	%r88, %r78, %r117;
	add.s32 	%r117, %r88, 4;
$L__BB0_7:
	setp.eq.s32 	%p6, %r44, 0;
	@%p6 bra 	$L__BB0_12;
	setp.eq.s32 	%p7, %r44, 1;
	@%p7 bra 	$L__BB0_10;
	shl.b32 	%r89, %r117, 1;
	add.s32 	%r90, %r7, %r89;
	mul.wide.s32 	%rd34, %r90, 4;
	add.s64 	%rd35, %rd2, %rd34;
	ld.global.f32 	%f113, [%rd35];
	st.shared.f32 	[%r9], %f113;
	add.s32 	%r91, %r89, %r1;
	mad.lo.s32 	%r92, %r91, %r49, %r5;
	mul.wide.s32 	%rd36, %r92, 4;
	add.s64 	%rd37, %rd1, %rd36;
	ld.global.f32 	%f114, [%rd37];
	st.shared.f32 	[%r10], %f114;
	bar.sync 	0;
	ld.shared.f32 	%f115, [%r8];
	ld.shared.f32 	%f116, [%r11];
	fma.rn.f32 	%f117, %f115, %f116, %f142;
	ld.shared.f32 	%f118, [%r8+4];
	ld.shared.f32 	%f119, [%r11+8];
	fma.rn.f32 	%f120, %f118, %f119, %f117;
	bar.sync 	0;
	ld.global.f32 	%f121, [%rd35+8];
	st.shared.f32 	[%r9], %f121;
	add.s32 	%r93, %r91, 2;
	mad.lo.s32 	%r94, %r93, %r49, %r5;
	mul.wide.s32 	%rd38, %r94, 4;
	add.s64 	%rd39, %rd1, %rd38;
	ld.global.f32 	%f122, [%rd39];
	st.shared.f32 	[%r10], %f122;
	bar.sync 	0;
	ld.shared.f32 	%f123, [%r8];
	ld.shared.f32 	%f124, [%r11];
	fma.rn.f32 	%f125, %f123, %f124, %f120;
	ld.shared.f32 	%f126, [%r8+4];
	ld.shared.f32 	%f127, [%r11+8];
	fma.rn.f32 	%f142, %f126, %f127, %f125;
	bar.sync 	0;
	sub.s32 	%r95, %r89, %r117;
	add.s32 	%r117, %r95, 2;
$L__BB0_10:
	and.b32  	%r96, %r6, 1;
	setp.eq.b32 	%p8, %r96, 1;
	not.pred 	%p9, %p8;
	@%p9 bra 	$L__BB0_12;
	shl.b32 	%r97, %r117, 1;
	add.s32 	%r98, %r7, %r97;
	mul.wide.s32 	%rd40, %r98, 4;
	add.s64 	%rd41, %rd2, %rd40;
	ld.global.f32 	%f128, [%rd41];
	st.shared.f32 	[%r9], %f128;
	add.s32 	%r99, %r97, %r1;
	mad.lo.s32 	%r100, %r99, %r49, %r5;
	mul.wide.s32 	%rd42, %r100, 4;
	add.s64 	%rd43, %rd1, %rd42;
	ld.global.f32 	%f129, [%rd43];
	st.shared.f32 	[%r10], %f129;
	bar.sync 	0;
	ld.shared.f32 	%f130, [%r8];
	ld.shared.f32 	%f131, [%r11];
	fma.rn.f32 	%f132, %f130, %f131, %f142;
	ld.shared.f32 	%f133, [%r8+4];
	ld.shared.f32 	%f134, [%r11+8];
	fma.rn.f32 	%f142, %f133, %f134, %f132;
	bar.sync 	0;
$L__BB0_12:
	ld.param.u64 	%rd47, [_Z20tiledMatrixMulKernelPfS_S_i_param_2];
	cvta.to.global.u64 	%rd44, %rd47;
	mad.lo.s32 	%r105, %r49, %r2, %r5;
	mul.wide.s32 	%rd45, %r105, 4;
	add.s64 	%rd46, %rd44, %rd45;
	st.global.f32 	[%rd46], %f142;
	ret;

}


// ===== COMPILED SASS (sm_100) =====

	.target	sm_100

	.elftype	@"ET_EXEC"


//--------------------- .note.nv.tkinfo           --------------------------
	.section	.note.nv.tkinfo,"",@"SHT_NOTE"
	.sectionflags	@"SHF_NOTE_NV_TKINFO"
	.tkinfo
        /*0018*/ 	.word	0x00000002
        /*0030*/ 	.string	""
        /*0030*/ 	.string	"ptxas"
        /*0030*/ 	.string	"Cuda compilation tools, release 13.0, V13.0.88"
        /*0030*/ 	.string	"Build cuda_13.0.r13.0/compiler.36424714_0"
        /*0030*/ 	.string	"-arch sm_100 -m 64 "



//--------------------- .note.nv.cuinfo           --------------------------
	.section	.note.nv.cuinfo,"",@"SHT_NOTE"
	.sectionflags	@"SHF_NOTE_NV_CUINFO"
        /*0018*/ 	.short	0x0002
        /*001a*/ 	.short	0x0064
        /*001c*/ 	.short	0x0082
	.zero		2


//--------------------- .nv.info                  --------------------------
	.section	.nv.info,"",@"SHT_CUDA_INFO"
	.align	4


	//----- nvinfo : EIATTR_REGCOUNT
	.align		4
        /*0000*/ 	.byte	0x04, 0x2f
        /*0002*/ 	.short	(.L_1 - .L_0)
	.align		4
.L_0:
        /*0004*/ 	.word	index@(_Z20tiledMatrixMulKernelPfS_S_i)
        /*0008*/ 	.word	0x00000028


	//----- nvinfo : EIATTR_FRAME_SIZE
	.align		4
.L_1:
        /*000c*/ 	.byte	0x04, 0x11
        /*000e*/ 	.short	(.L_3 - .L_2)
	.align		4
.L_2:
        /*0010*/ 	.word	index@(_Z20tiledMatrixMulKernelPfS_S_i)
        /*0014*/ 	.word	0x00000000


	//----- nvinfo : EIATTR_MIN_STACK_SIZE
	.align		4
.L_3:
        /*0018*/ 	.byte	0x04, 0x12
        /*001a*/ 	.short	(.L_5 - .L_4)
	.align		4
.L_4:
        /*001c*/ 	.word	index@(_Z20tiledMatrixMulKernelPfS_S_i)
        /*0020*/ 	.word	0x00000000
.L_5:


//--------------------- .nv.compat                --------------------------
	.section	.nv.compat,"",@"SHT_CUDA_COMPAT_INFO"
	.align	4
        /*0000*/ 	.byte	0x02, 0x09, 0x00, 0x00, 0x02, 0x02, 0x01, 0x00, 0x02, 0x05, 0x05, 0x00, 0x03, 0x07, 0x01, 0x01
        /*0010*/ 	.byte	0x02, 0x03, 0x00, 0x00, 0x02, 0x06, 0x01, 0x00, 0x04, 0x0b, 0x08, 0x00, 0x09, 0x00, 0x00, 0x00
        /*0020*/ 	.byte	0x00, 0x00, 0x00, 0x00


//--------------------- .nv.info._Z20tiledMatrixMulKernelPfS_S_i --------------------------
	.section	.nv.info._Z20tiledMatrixMulKernelPfS_S_i,"",@"SHT_CUDA_INFO"
	.sectionflags	@""
	.align	4


	//----- nvinfo : EIATTR_CUDA_API_VERSION
	.align		4
        /*0000*/ 	.byte	0x04, 0x37
        /*0002*/ 	.short	(.L_7 - .L_6)
.L_6:
        /*0004*/ 	.word	0x00000082


	//----- nvinfo : EIATTR_KPARAM_INFO
	.align		4
.L_7:
        /*0008*/ 	.byte	0x04, 0x17
        /*000a*/ 	.short	(.L_9 - .L_8)
.L_8:
        /*000c*/ 	.word	0x00000000
        /*0010*/ 	.short	0x0003
        /*0012*/ 	.short	0x0018
        /*0014*/ 	.byte	0x00, 0xf0, 0x11, 0x00


	//----- nvinfo : EIATTR_KPARAM_INFO
	.align		4
.L_9:
        /*0018*/ 	.byte	0x04, 0x17
        /*001a*/ 	.short	(.L_11 - .L_10)
.L_10:
        /*001c*/ 	.word	0x00000000
        /*0020*/ 	.short	0x0002
        /*0022*/ 	.short	0x0010
        /*0024*/ 	.byte	0x00, 0xf5, 0x21, 0x00


	//----- nvinfo : EIATTR_KPARAM_INFO
	.align		4
.L_11:
        /*0028*/ 	.byte	0x04, 0x17
        /*002a*/ 	.short	(.L_13 - .L_12)
.L_12:
        /*002c*/ 	.word	0x00000000
        /*0030*/ 	.short	0x0001
        /*0032*/ 	.short	0x0008
        /*0034*/ 	.byte	0x00, 0xf5, 0x21, 0x00


	//----- nvinfo : EIATTR_KPARAM_INFO
	.align		4
.L_13:
        /*0038*/ 	.byte	0x04, 0x17
        /*003a*/ 	.short	(.L_15 - .L_14)
.L_14:
        /*003c*/ 	.word	0x00000000
        /*0040*/ 	.short	0x0000
        /*0042*/ 	.short	0x0000
        /*0044*/ 	.byte	0x00, 0xf5, 0x21, 0x00


	//----- nvinfo : EIATTR_SPARSE_MMA_MASK
	.align		4
.L_15:
        /*0048*/ 	.byte	0x03, 0x50
        /*004a*/ 	.short	0x0000


	//----- nvinfo : EIATTR_MAXREG_COUNT
	.align		4
        /*004c*/ 	.byte	0x03, 0x1b
        /*004e*/ 	.short	0x00ff


	//----- nvinfo : EIATTR_NUM_BARRIERS
	.align		4
        /*0050*/ 	.byte	0x02, 0x4c
        /*0052*/ 	.byte	0x01
	.zero		1


	//----- nvinfo : EIATTR_MERCURY_ISA_VERSION
	.align		4
        /*0054*/ 	.byte	0x03, 0x5f
        /*0056*/ 	.short	0x0101


	//----- nvinfo : EIATTR_VRC_CTA_INIT_COUNT
	.align		4
        /*0058*/ 	.byte	0x02, 0x4a
	.zero		1
	.zero		1


	//----- nvinfo : EIATTR_EXIT_INSTR_OFFSETS
	.align		4
        /*005c*/ 	.byte	0x04, 0x1c
        /*005e*/ 	.short	(.L_17 - .L_16)


	//   ....[0]....
.L_16:
        /*0060*/ 	.word	0x000012a0


	//----- nvinfo : EIATTR_CBANK_PARAM_SIZE
	.align		4
.L_17:
        /*0064*/ 	.byte	0x03, 0x19
        /*0066*/ 	.short	0x001c


	//----- nvinfo : EIATTR_PARAM_CBANK
	.align		4
        /*0068*/ 	.byte	0x04, 0x0a
        /*006a*/ 	.short	(.L_19 - .L_18)
	.align		4
.L_18:
        /*006c*/ 	.word	index@(.nv.constant0._Z20tiledMatrixMulKernelPfS_S_i)
        /*0070*/ 	.short	0x0380
        /*0072*/ 	.short	0x001c


	//----- nvinfo : EIATTR_SW_WAR
	.align		4
.L_19:
        /*0074*/ 	.byte	0x04, 0x36
        /*0076*/ 	.short	(.L_21 - .L_20)
.L_20:
        /*0078*/ 	.word	0x00000008
.L_21:


//--------------------- .nv.callgraph             --------------------------
	.section	.nv.callgraph,"",@"SHT_CUDA_CALLGRAPH"
	.align	4
	.sectionentsize	8
	.align		4
        /*0000*/ 	.word	0x00000000
	.align		4
        /*0004*/ 	.word	0xffffffff
	.align		4
        /*0008*/ 	.word	0x00000000
	.align		4
        /*000c*/ 	.word	0xfffffffe
	.align		4
        /*0010*/ 	.word	0x00000000
	.align		4
        /*0014*/ 	.word	0xfffffffd
	.align		4
        /*0018*/ 	.word	0x00000000
	.align		4
        /*001c*/ 	.word	0xfffffffc


//--------------------- .text._Z20tiledMatrixMulKernelPfS_S_i --------------------------
	.section	.text._Z20tiledMatrixMulKernelPfS_S_i,"ax",@progbits
	.align	128
        .global         _Z20tiledMatrixMulKernelPfS_S_i
        .type           _Z20tiledMatrixMulKernelPfS_S_i,@function
        .size           _Z20tiledMatrixMulKernelPfS_S_i,(.L_x_6 - _Z20tiledMatrixMulKernelPfS_S_i)
        .other          _Z20tiledMatrixMulKernelPfS_S_i,@"STO_CUDA_ENTRY STV_DEFAULT"
_Z20tiledMatrixMulKernelPfS_S_i:
.text._Z20tiledMatrixMulKernelPfS_S_i:
[----:B------:R-:W-:Y:S08]  /*0000*/  LDC R1, c[0x0][0x37c] ;  /* 0x0000df00ff017b82 */ /* 0x000ff00000000800 */
[----:B------:R-:W0:Y:S01]  /*0010*/  LDC R3, c[0x0][0x398] ;  /* 0x0000e600ff037b82 */ /* 0x000e220000000800 */
[----:B------:R-:W1:Y:S01]  /*0020*/  S2R R0, SR_TID.Y ;  /* 0x0000000000007919 */ /* 0x000e620000002200 */
[----:B------:R-:W2:Y:S01]  /*0030*/  LDCU.64 UR8, c[0x0][0x358] ;  /* 0x00006b00ff0877ac */ /* 0x000ea20008000a00 */
[----:B------:R-:W-:Y:S01]  /*0040*/  HFMA2 R15, -RZ, RZ, 0, 0 ;  /* 0x00000000ff0f7431 */ /* 0x000fe200000001ff */
[----:B------:R-:W1:Y:S01]  /*0050*/  S2R R5, SR_CTAID.Y ;  /* 0x0000000000057919 */ /* 0x000e620000002600 */
[----:B------:R-:W3:Y:S01]  /*0060*/  S2R R25, SR_TID.X ;  /* 0x0000000000197919 */ /* 0x000ee20000002100 */
[----:B------:R-:W3:Y:S01]  /*0070*/  S2R R14, SR_CTAID.X ;  /* 0x00000000000e7919 */ /* 0x000ee20000002500 */
[----:B0-----:R-:W-:-:S02]  /*0080*/  ISETP.GE.AND P0, PT, R3, 0x2, PT ;  /* 0x000000020300780c */ /* 0x001fc40003f06270 */
[----:B-1----:R-:W-:Y:S02]  /*0090*/  LEA R4, R5, R0, 0x1 ;  /* 0x0000000005047211 */ /* 0x002fe400078e08ff */
[----:B---3--:R-:W-:-:S09]  /*00a0*/  LEA R6, R14, R25, 0x1 ;  /* 0x000000190e067211 */ /* 0x008fd200078e08ff */
[----:B--2---:R-:W-:Y:S05]  /*00b0*/  @!P0 BRA `(.L_x_0) ;  /* 0x0000001000688947 */ /* 0x004fea0003800000 */
[----:B------:R-:W0:Y:S01]  /*00c0*/  S2UR UR6, SR_CgaCtaId ;  /* 0x00000000000679c3 */ /* 0x000e220000008800 */
[-C--:B------:R-:W-:Y:S01]  /*00d0*/  LEA.HI R5, R3, R3.reuse, RZ, 0x1 ;  /* 0x0000000303057211 */ /* 0x080fe200078f08ff */
[----:B------:R-:W-:Y:S01]  /*00e0*/  UMOV UR4, 0x400 ;  /* 0x0000040000047882 */ /* 0x000fe20000000000 */
[----:B------:R-:W-:Y:S01]  /*00f0*/  IMAD R7, R4, R3, R25 ;  /* 0x0000000304077224 */ /* 0x000fe200078e0219 */
[----:B------:R-:W-:Y:S01]  /*0100*/  UIADD3 UR5, UPT, UPT, UR4, 0x10, URZ ;  /* 0x0000001004057890 */ /* 0x000fe2000fffe0ff */
[----:B------:R-:W-:Y:S02]  /*0110*/  SHF.R.S32.HI R5, RZ, 0x1, R5 ;  /* 0x00000001ff057819 */ /* 0x000fe40000011405 */
[----:B------:R-:W-:Y:S02]  /*0120*/  MOV R15, RZ ;  /* 0x000000ff000f7202 */ /* 0x000fe40000000f00 */
[----:B------:R-:W-:-:S04]  /*0130*/  IADD3 R2, PT, PT, R5, -0x1, RZ ;  /* 0xffffffff05027810 */ /* 0x000fc80007ffe0ff */
[----:B------:R-:W-:Y:S02]  /*0140*/  ISETP.GE.U32.AND P0, PT, R2, 0x7, PT ;  /* 0x000000070200780c */ /* 0x000fe40003f06070 */
[----:B------:R-:W-:Y:S01]  /*0150*/  MOV R2, RZ ;  /* 0x000000ff00027202 */ /* 0x000fe20000000f00 */
[----:B0-----:R-:W-:Y:S02]  /*0160*/  ULEA UR4, UR6, UR4, 0x18 ;  /* 0x0000000406047291 */ /* 0x001fe4000f8ec0ff */
[----:B------:R-:W-:-:S04]  /*0170*/  ULEA UR5, UR6, UR5, 0x18 ;  /* 0x0000000506057291 */ /* 0x000fc8000f8ec0ff */
[C---:B------:R-:W-:Y:S02]  /*0180*/  LEA R8, R0.reuse, UR4, 0x3 ;  /* 0x0000000400087c11 */ /* 0x040fe4000f8e18ff */
[C---:B------:R-:W-:Y:S02]  /*0190*/  LEA R9, R25.reuse, UR5, 0x2 ;  /* 0x0000000519097c11 */ /* 0x040fe4000f8e10ff */
[----:B------:R-:W-:Y:S02]  /*01a0*/  LEA R10, R25, R8, 0x2 ;  /* 0x00000008190a7211 */ /* 0x000fe400078e10ff */
[----:B------:R-:W-:Y:S01]  /*01b0*/  LEA R11, R0, R9, 0x3 ;  /* 0x00000009000b7211 */ /* 0x000fe200078e18ff */
[----:B------:R-:W-:Y:S06]  /*01c0*/  @!P0 BRA `(.L_x_1) ;  /* 0x00000008002c8947 */ /* 0x000fec0003800000 */
[C---:B------:R-:W-:Y:S01]  /*01d0*/  IADD3 R2, PT, PT, R0.reuse, 0xe, RZ ;  /* 0x0000000e00027810 */ /* 0x040fe20007ffe0ff */
[CCC-:B------:R-:W-:Y:S01]  /*01e0*/  IMAD R27, R0.reuse, R3.reuse, R25.reuse ;  /* 0x00000003001b7224 */ /* 0x1c0fe200078e0219 */
[C---:B------:R-:W-:Y:S02]  /*01f0*/  IADD3 R12, PT, PT, R0.reuse, 0xc, RZ ;  /* 0x0000000c000c7810 */ /* 0x040fe40007ffe0ff */
[----:B------:R-:W-:Y:S01]  /*0200*/  IADD3 R16, PT, PT, R0, 0xa, RZ ;  /* 0x0000000a00107810 */ /* 0x000fe20007ffe0ff */
[-CC-:B------:R-:W-:Y:S01]  /*0210*/  IMAD R13, R2, R3.reuse, R25.reuse ;  /* 0x00000003020d7224 */ /* 0x180fe200078e0219 */
        /* <DEDUP_REMOVED lines=8> */
[----:B------:R-:W-:Y:S01]  /*02a0*/  LOP3.LUT R12, R5, 0x3ffffff8, RZ, 0xc0, !PT ;  /* 0x3ffffff8050c7812 */ /* 0x000fe200078ec0ff */
[--C-:B------:R-:W-:Y:S01]  /*02b0*/  IMAD R23, R22, R3, R25.reuse ;  /* 0x0000000316177224 */ /* 0x100fe200078e0219 */
[----:B------:R-:W-:Y:S01]  /*02c0*/  LEA R34, R14, R27, 0x1 ;  /* 0x0000001b0e227211 */ /* 0x000fe200078e08ff */
[----:B------:R-:W-:Y:S01]  /*02d0*/  IMAD R25, R24, R3, R25 ;  /* 0x0000000318197224 */ /* 0x000fe200078e0219 */
[----:B------:R-:W-:-:S02]  /*02e0*/  LEA R24, R14, R13, 0x1 ;  /* 0x0000000d0e187211 */ /* 0x000fc400078e08ff */
[C---:B------:R-:W-:Y:S02]  /*02f0*/  LEA R16, R14.reuse, R15, 0x1 ;  /* 0x0000000f0e107211 */ /* 0x040fe400078e08ff */
[C---:B------:R-:W-:Y:S02]  /*0300*/  LEA R26, R14.reuse, R17, 0x1 ;  /* 0x000000110e1a7211 */ /* 0x040fe400078e08ff */
[C---:B------:R-:W-:Y:S02]  /*0310*/  LEA R28, R14.reuse, R19, 0x1 ;  /* 0x000000130e1c7211 */ /* 0x040fe400078e08ff */
[C---:B------:R-:W-:Y:S02]  /*0320*/  LEA R30, R14.reuse, R21, 0x1 ;  /* 0x000000150e1e7211 */ /* 0x040fe400078e08ff */
[C---:B------:R-:W-:Y:S02]  /*0330*/  LEA R32, R14.reuse, R23, 0x1 ;  /* 0x000000170e207211 */ /* 0x040fe400078e08ff */
[----:B------:R-:W-:-:S02]  /*0340*/  LEA R14, R14, R25, 0x1 ;  /* 0x000000190e0e7211 */ /* 0x000fc400078e08ff */
[----:B------:R-:W-:Y:S02]  /*0350*/  MOV R15, RZ ;  /* 0x000000ff000f7202 */ /* 0x000fe40000000f00 */
[----:B------:R-:W-:Y:S02]  /*0360*/  MOV R2, R7 ;  /* 0x0000000700027202 */ /* 0x000fe40000000f00 */
[----:B------:R-:W-:-:S07]  /*0370*/  IADD3 R13, PT, PT, -R12, RZ, RZ ;  /* 0x000000ff0c0d7210 */ /* 0x000fce0007ffe1ff */
.L_x_2:
[----:B------:R-:W0:Y:S08]  /*0380*/  LDC.64 R36, c[0x0][0x380] ;  /* 0x0000e000ff247b82 */ /* 0x000e300000000a00 */
[----:B------:R-:W1:Y:S01]  /*0390*/  LDC.64 R20, c[0x0][0x388] ;  /* 0x0000e200ff147b82 */ /* 0x000e620000000a00 */
[----:B0-----:R-:W-:-:S05]  /*03a0*/  IMAD.WIDE R36, R2, 0x4, R36 ;  /* 0x0000000402247825 */ /* 0x001fca00078e0224 */
[----:B------:R-:W2:Y:S01]  /*03b0*/  LDG.E R17, desc[UR8][R36.64] ;  /* 0x0000000824117981 */ /* 0x000ea2000c1e1900 */
[----:B-1----:R-:W-:-:S05]  /*03c0*/  IMAD.WIDE R22, R34, 0x4, R20 ;  /* 0x0000000422167825 */ /* 0x002fca00078e0214 */
[----:B------:R0:W3:Y:S02]  /*03d0*/  LDG.E R25, desc[UR8][R22.64] ;  /* 0x0000000816197981 */ /* 0x0000e4000c1e1900 */
[----:B0-----:R-:W-:Y:S02]  /*03e0*/  IMAD.WIDE R22, R14, 0x4, R20 ;  /* 0x000000040e167825 */ /* 0x001fe400078e0214 */
[----:B--2---:R-:W-:Y:S04]  /*03f0*/  STS [R10], R17 ;  /* 0x000000110a007388 */ /* 0x004fe80000000800 */
[----:B---3--:R-:W-:Y:S01]  /*0400*/  STS [R11], R25 ;  /* 0x000000190b007388 */ /* 0x008fe20000000800 */
[----:B------:R-:W-:Y:S06]  /*0410*/  BAR.SYNC.DEFER_BLOCKING 0x0 ;  /* 0x0000000000007b1d */ /* 0x000fec0000010000 */
[----:B------:R-:W-:Y:S04]  /*0420*/  LDS R27, [R9] ;  /* 0x00000000091b7984 */ /* 0x000fe80000000800 */
[----:B------:R-:W-:Y:S04]  /*0430*/  LDS R29, [R9+0x8] ;  /* 0x00000800091d7984 */ /* 0x000fe80000000800 */
[----:B------:R-:W0:Y:S01]  /*0440*/  LDS.64 R18, [R8] ;  /* 0x0000000008127984 */ /* 0x000e220000000a00 */
[----:B------:R-:W-:Y:S06]  /*0450*/  BAR.SYNC.DEFER_BLOCKING 0x0 ;  /* 0x0000000000007b1d */ /* 0x000fec0000010000 */
[----:B------:R-:W2:Y:S04]  /*0460*/  LDG.E R31, desc[UR8][R36.64+0x8] ;  /* 0x00000808241f7981 */ /* 0x000ea8000c1e1900 */
[----:B------:R1:W3:Y:S01]  /*0470*/  LDG.E R33, desc[UR8][R22.64] ;  /* 0x0000000816217981 */ /* 0x0002e2000c1e1900 */
[----:B0-----:R-:W-:-:S04]  /*0480*/  FFMA R18, R18, R27, R15 ;  /* 0x0000001b12127223 */ /* 0x001fc8000000000f */
[----:B------:R-:W-:Y:S01]  /*0490*/  FFMA R29, R29, R19, R18 ;  /* 0x000000131d1d7223 */ /* 0x000fe20000000012 */
[----:B-1----:R-:W-:Y:S01]  /*04a0*/  IMAD.WIDE R22, R32, 0x4, R20 ;  /* 0x0000000420167825 */ /* 0x002fe200078e0214 */
        /* <DEDUP_REMOVED lines=47> */
[--C-:B-1----:R-:W-:Y:S01]  /*07a0*/  IMAD.WIDE R22, R16, 0x4, R20.reuse ;  /* 0x0000000410167825 */ /* 0x102fe200078e0214 */
        /* <DEDUP_REMOVED lines=8> */
[----:B------:R1:W3:Y:S02]  /*0830*/  LDG.E R27, desc[UR8][R22.64] ;  /* 0x00000008161b7981 */ /* 0x0002e4000c1e1900 */
[----:B-1----:R-:W-:-:S02]  /*0840*/  IMAD.WIDE R22, R24, 0x4, R20 ;  /* 0x0000000418167825 */ /* 0x002fc400078e0214 */
[----:B--2---:R-:W-:Y:S04]  /*0850*/  STS [R10], R35 ;  /* 0x000000230a007388 */ /* 0x004fe80000000800 */
[----:B---3--:R-:W-:Y:S01]  /*0860*/  STS [R11], R27 ;  /* 0x0000001b0b007388 */ /* 0x008fe20000000800 */
[----:B------:R-:W-:Y:S06]  /*0870*/  BAR.SYNC.DEFER_BLOCKING 0x0 ;  /* 0x0000000000007b1d */ /* 0x000fec0000010000 */
[----:B------:R-:W-:Y:S04]  /*0880*/  LDS R29, [R9] ;  /* 0x00000000091d7984 */ /* 0x000fe80000000800 */
[----:B------:R-:W-:Y:S04]  /*0890*/  LDS R27, [R9+0x8] ;  /* 0x00000800091b7984 */ /* 0x000fe80000000800 */
[----:B------:R-:W1:Y:S01]  /*08a0*/  LDS.64 R20, [R8] ;  /* 0x0000000008147984 */ /* 0x000e620000000a00 */
[----:B------:R-:W-:Y:S06]  /*08b0*/  BAR.SYNC.DEFER_BLOCKING 0x0 ;  /* 0x0000000000007b1d */ /* 0x000fec0000010000 */
[----:B------:R-:W2:Y:S04]  /*08c0*/  LDG.E R37, desc[UR8][R36.64+0x38] ;  /* 0x0000380824257981 */ /* 0x000ea8000c1e1900 */
[----:B------:R-:W3:Y:S01]  /*08d0*/  LDG.E R22, desc[UR8][R22.64] ;  /* 0x0000000816167981 */ /* 0x000ee2000c1e1900 */
[----:B0-----:R-:W-:Y:S01]  /*08e0*/  FFMA R18, R18, R17, R15 ;  /* 0x0000001112127223 */ /* 0x001fe2000000000f */
[----:B------:R-:W-:-:S03]  /*08f0*/  IADD3 R13, PT, PT, R13, 0x8, RZ ;  /* 0x000000080d0d7810 */ /* 0x000fc60007ffe0ff */
[----:B------:R-:W-:Y:S01]  /*0900*/  FFMA R19, R25, R19, R18 ;  /* 0x0000001319137223 */ /* 0x000fe20000000012 */
[----:B------:R-:W-:-:S03]  /*0910*/  ISETP.NE.AND P0, PT, R13, RZ, PT ;  /* 0x000000ff0d00720c */ /* 0x000fc60003f05270 */
[----:B-1----:R-:W-:-:S04]  /*0920*/  FFMA R20, R20, R29, R19 ;  /* 0x0000001d14147223 */ /* 0x002fc80000000013 */
[----:B------:R-:W-:Y:S01]  /*0930*/  FFMA R21, R27, R21, R20 ;  /* 0x000000151b157223 */ /* 0x000fe20000000014 */
[----:B------:R-:W-:Y:S02]  /*0940*/  IADD3 R2, PT, PT, R2, 0x10, RZ ;  /* 0x0000001002027810 */ /* 0x000fe40007ffe0ff */
[C---:B------:R-:W-:Y:S02]  /*0950*/  LEA R34, R3.reuse, R34, 0x4 ;  /* 0x0000002203227211 */ /* 0x040fe400078e20ff */
[C---:B------:R-:W-:Y:S02]  /*0960*/  LEA R14, R3.reuse, R14, 0x4 ;  /* 0x0000000e030e7211 */ /* 0x040fe400078e20ff */
[C---:B------:R-:W-:Y:S02]  /*0970*/  LEA R32, R3.reuse, R32, 0x4 ;  /* 0x0000002003207211 */ /* 0x040fe400078e20ff */
[C---:B------:R-:W-:Y:S02]  /*0980*/  LEA R30, R3.reuse, R30, 0x4 ;  /* 0x0000001e031e7211 */ /* 0x040fe400078e20ff */
[----:B------:R-:W-:-:S02]  /*0990*/  LEA R28, R3, R28, 0x4 ;  /* 0x0000001c031c7211 */ /* 0x000fc400078e20ff */
[C---:B------:R-:W-:Y:S02]  /*09a0*/  LEA R26, R3.reuse, R26, 0x4 ;  /* 0x0000001a031a7211 */ /* 0x040fe400078e20ff */
[C---:B------:R-:W-:Y:S02]  /*09b0*/  LEA R24, R3.reuse, R24, 0x4 ;  /* 0x0000001803187211 */ /* 0x040fe400078e20ff */
[----:B------:R-:W-:Y:S01]  /*09c0*/  LEA R16, R3, R16, 0x4 ;  /* 0x0000001003107211 */ /* 0x000fe200078e20ff */
[----:B--2---:R-:W-:Y:S04]  /*09d0*/  STS [R10], R37 ;  /* 0x000000250a007388 */ /* 0x004fe80000000800 */
[----:B---3--:R-:W-:Y:S01]  /*09e0*/  STS [R11], R22 ;  /* 0x000000160b007388 */ /* 0x008fe20000000800 */
[----:B------:R-:W-:Y:S06]  /*09f0*/  BAR.SYNC.DEFER_BLOCKING 0x0 ;  /* 0x0000000000007b1d */ /* 0x000fec0000010000 */
[----:B------:R-:W-:Y:S04]  /*0a00*/  LDS R33, [R9] ;  /* 0x0000000009217984 */ /* 0x000fe80000000800 */
[----:B------:R-:W0:Y:S04]  /*0a10*/  LDS.64 R22, [R8] ;  /* 0x0000000008167984 */ /* 0x000e280000000a00 */
[----:B------:R-:W1:Y:S01]  /*0a20*/  LDS R31, [R9+0x8] ;  /* 0x00000800091f7984 */ /* 0x000e620000000800 */
[----:B0-----:R-:W-:-:S04]  /*0a30*/  FFMA R22, R22, R33, R21 ;  /* 0x0000002116167223 */ /* 0x001fc80000000015 */
[----:B-1----:R-:W-:Y:S01]  /*0a40*/  FFMA R15, R31, R23, R22 ;  /* 0x000000171f0f7223 */ /* 0x002fe20000000016 */
[----:B------:R-:W-:Y:S06]  /*0a50*/  BAR.SYNC.DEFER_BLOCKING 0x0 ;  /* 0x0000000000007b1d */ /* 0x000fec0000010000 */
[----:B------:R-:W-:Y:S05]  /*0a60*/  @P0 BRA `(.L_x_2) ;  /* 0xfffffff800440947 */ /* 0x000fea000383ffff */
[----:B------:R-:W-:-:S07]  /*0a70*/  MOV R2, R12 ;  /* 0x0000000c00027202 */ /* 0x000fce0000000f00 */
.L_x_1:
[----:B------:R-:W-:-:S13]  /*0a80*/  LOP3.LUT P0, R12, R5, 0x7, RZ, 0xc0, !PT ;  /* 0x00000007050c7812 */ /* 0x000fda000780c0ff */
[----:B------:R-:W-:Y:S05]  /*0a90*/  @!P0 BRA `(.L_x_0) ;  /* 0x0000000400f08947 */ /* 0x000fea0003800000 */
[----:B------:R-:W-:Y:S02]  /*0aa0*/  ISETP.GE.U32.AND P0, PT, R12, 0x4, PT ;  /* 0x000000040c00780c */ /* 0x000fe40003f06070 */
[----:B------:R-:W-:-:S04]  /*0ab0*/  LOP3.LUT R31, R5, 0x3, RZ, 0xc0, !PT ;  /* 0x00000003051f7812 */ /* 0x000fc800078ec0ff */
[----:B------:R-:W-:-:S07]  /*0ac0*/  ISETP.NE.AND P1, PT, R31, RZ, PT ;  /* 0x000000ff1f00720c */ /* 0x000fce0003f25270 */
[----:B------:R-:W-:Y:S06]  /*0ad0*/  @!P0 BRA `(.L_x_3) ;  /* 0x0000000000f88947 */ /* 0x000fec0003800000 */
[----:B------:R-:W0:Y:S01]  /*0ae0*/  LDC.64 R12, c[0x0][0x380] ;  /* 0x0000e000ff0c7b82 */ /* 0x000e220000000a00 */
[C---:B------:R-:W-:Y:S02]  /*0af0*/  LEA R27, R2.reuse, R0, 0x1 ;  /* 0x00000000021b7211 */ /* 0x040fe400078e08ff */
[----:B------:R-:W-:-:S03]  /*0b00*/  LEA R17, R2, R7, 0x1 ;  /* 0x0000000702117211 */ /* 0x000fc600078e08ff */
[----:B------:R-:W-:Y:S02]  /*0b10*/  IMAD R19, R27, R3, R6 ;  /* 0x000000031b137224 */ /* 0x000fe400078e0206 */
[----:B------:R-:W1:Y:S01]  /*0b20*/  LDC.64 R20, c[0x0][0x388] ;  /* 0x0000e200ff147b82 */ /* 0x000e620000000a00 */
[----:B0-----:R-:W-:-:S05]  /*0b30*/  IMAD.WIDE R12, R17, 0x4, R12 ;  /* 0x00000004110c7825 */ /* 0x001fca00078e020c */
[----:B------:R-:W2:Y:S01]  /*0b40*/  LDG.E R23, desc[UR8][R12.64] ;  /* 0x000000080c177981 */ /* 0x000ea2000c1e1900 */
[----:B-1----:R-:W-:-:S06]  /*0b50*/  IMAD.WIDE R18, R19, 0x4, R20 ;  /* 0x0000000413127825 */ /* 0x002fcc00078e0214 */
[----:B------:R-:W3:Y:S01]  /*0b60*/  LDG.E R18, desc[UR8][R18.64] ;  /* 0x0000000812127981 */ /* 0x000ee2000c1e1900 */
[----:B------:R-:W-:-:S05]  /*0b70*/  IADD3 R14, PT, PT, R27, 0x2, RZ ;  /* 0x000000021b0e7810 */ /* 0x000fca0007ffe0ff */
[----:B------:R-:W-:-:S04]  /*0b80*/  IMAD R25, R14, R3, R6 ;  /* 0x000000030e197224 */ /* 0x000fc800078e0206 */
[----:B------:R-:W-:Y:S01]  /*0b90*/  IMAD.WIDE R24, R25, 0x4, R20 ;  /* 0x0000000419187825 */ /* 0x000fe200078e0214 */
[----:B--2---:R0:W-:Y:S04]  /*0ba0*/  STS [R10], R23 ;  /* 0x000000170a007388 */ /* 0x0041e80000000800 */
        /* <DEDUP_REMOVED lines=8> */
[----:B------:R-:W-:-:S05]  /*0c30*/  IADD3 R19, PT, PT, R27, 0x4, RZ ;  /* 0x000000041b137810 */ /* 0x000fca0007ffe0ff */
[----:B------:R-:W-:-:S04]  /*0c40*/  IMAD R19, R19, R3, R6 ;  /* 0x0000000313137224 */ /* 0x000fc800078e0206 */
[----:B0-----:R-:W-:Y:S01]  /*0c50*/  IMAD.WIDE R22, R19, 0x4, R20 ;  /* 0x0000000413167825 */ /* 0x001fe200078e0214 */
        /* <DEDUP_REMOVED lines=8> */
[----:B------:R-:W3:Y:S01]  /*0ce0*/  LDG.E R22, desc[UR8][R22.64] ;  /* 0x0000000816167981 */ /* 0x000ee2000c1e1900 */
[----:B------:R-:W-:-:S05]  /*0cf0*/  IADD3 R27, PT, PT, R27, 0x6, RZ ;  /* 0x000000061b1b7810 */ /* 0x000fca0007ffe0ff */
[----:B------:R-:W-:-:S04]  /*0d00*/  IMAD R25, R27, R3, R6 ;  /* 0x000000031b197224 */ /* 0x000fc800078e0206 */
[----:B------:R-:W-:Y:S01]  /*0d10*/  IMAD.WIDE R24, R25, 0x4, R20 ;  /* 0x0000000419187825 */ /* 0x000fe200078e0214 */
[----:B--2---:R-:W-:Y:S04]  /*0d20*/  STS [R10], R35 ;  /* 0x000000230a007388 */ /* 0x004fe80000000800 */
[----:B---3--:R-:W-:Y:S01]  /*0d30*/  STS [R11], R22 ;  /* 0x000000160b007388 */ /* 0x008fe20000000800 */
[----:B------:R-:W-:Y:S06]  /*0d40*/  BAR.SYNC.DEFER_BLOCKING 0x0 ;  /* 0x0000000000007b1d */ /* 0x000fec0000010000 */
[----:B------:R-:W-:Y:S04]  /*0d50*/  LDS R27, [R9] ;  /* 0x00000000091b7984 */ /* 0x000fe80000000800 */
[----:B------:R-:W-:Y:S04]  /*0d60*/  LDS R30, [R9+0x8] ;  /* 0x00000800091e7984 */ /* 0x000fe80000000800 */
[----:B------:R-:W2:Y:S01]  /*0d70*/  LDS.64 R20, [R8] ;  /* 0x0000000008147984 */ /* 0x000ea20000000a00 */
[----:B------:R-:W-:Y:S06]  /*0d80*/  BAR.SYNC.DEFER_BLOCKING 0x0 ;  /* 0x0000000000007b1d */ /* 0x000fec0000010000 */
[----:B------:R-:W3:Y:S04]  /*0d90*/  LDG.E R13, desc[UR8][R12.64+0x18] ;  /* 0x000018080c0d7981 */ /* 0x000ee8000c1e1900 */
[----:B------:R-:W4:Y:S01]  /*0da0*/  LDG.E R24, desc[UR8][R24.64] ;  /* 0x0000000818187981 */ /* 0x000f22000c1e1900 */
[----:B-1----:R-:W-:-:S04]  /*0db0*/  FFMA R15, R16, R14, R15 ;  /* 0x0000000e100f7223 */ /* 0x002fc8000000000f */
[----:B------:R-:W-:-:S04]  /*0dc0*/  FFMA R15, R26, R17, R15 ;  /* 0x000000111a0f7223 */ /* 0x000fc8000000000f */
[----:B0-----:R-:W-:-:S04]  /*0dd0*/  FFMA R15, R18, R29, R15 ;  /* 0x0000001d120f7223 */ /* 0x001fc8000000000f */
[----:B------:R-:W-:-:S04]  /*0de0*/  FFMA R15, R28, R19, R15 ;  /* 0x000000131c0f7223 */ /* 0x000fc8000000000f */
[----:B--2---:R-:W-:-:S04]  /*0df0*/  FFMA R15, R20, R27, R15 ;  /* 0x0000001b140f7223 */ /* 0x004fc8000000000f */
[----:B------:R-:W-:Y:S01]  /*0e00*/  FFMA R15, R30, R21, R15 ;  /* 0x000000151e0f7223 */ /* 0x000fe2000000000f */
[----:B------:R-:W-:-:S04]  /*0e10*/  LEA R2, R2, -R2, 0x1 ;  /* 0x8000000202027211 */ /* 0x000fc800078e08ff */
[----:B------:R-:W-:Y:S01]  /*0e20*/  IADD3 R2, PT, PT, R2, 0x4, RZ ;  /* 0x0000000402027810 */ /* 0x000fe20007ffe0ff */
[----:B---3--:R-:W-:Y:S04]  /*0e30*/  STS [R10], R13 ;  /* 0x0000000d0a007388 */ /* 0x008fe80000000800 */
[----:B----4-:R-:W-:Y:S01]  /*0e40*/  STS [R11], R24 ;  /* 0x000000180b007388 */ /* 0x010fe20000000800 */
[----:B------:R-:W-:Y:S06]  /*0e50*/  BAR.SYNC.DEFER_BLOCKING 0x0 ;  /* 0x0000000000007b1d */ /* 0x000fec0000010000 */
[----:B------:R-:W-:Y:S04]  /*0e60*/  LDS R32, [R9] ;  /* 0x0000000009207984 */ /* 0x000fe80000000800 */
[----:B------:R-:W0:Y:S04]  /*0e70*/  LDS.64 R22, [R8] ;  /* 0x0000000008167984 */ /* 0x000e280000000a00 */
[----:B------:R-:W1:Y:S01]  /*0e80*/  LDS R33, [R9+0x8] ;  /* 0x0000080009217984 */ /* 0x000e620000000800 */
[----:B0-----:R-:W-:-:S04]  /*0e90*/  FFMA R22, R22, R32, R15 ;  /* 0x0000002016167223 */ /* 0x001fc8000000000f */
[----:B-1----:R-:W-:Y:S01]  /*0ea0*/  FFMA R15, R33, R23, R22 ;  /* 0x00000017210f7223 */ /* 0x002fe20000000016 */
[----:B------:R-:W-:Y:S06]  /*0eb0*/  BAR.SYNC.DEFER_BLOCKING 0x0 ;  /* 0x0000000000007b1d */ /* 0x000fec0000010000 */
.L_x_3:
[----:B------:R-:W-:Y:S05]  /*0ec0*/  @!P1 BRA `(.L_x_0) ;  /* 0x0000000000e49947 */ /* 0x000fea0003800000 */
[----:B------:R-:W-:Y:S02]  /*0ed0*/  ISETP.NE.AND P0, PT, R31, 0x1, PT ;  /* 0x000000011f00780c */ /* 0x000fe40003f05270 */
[----:B------:R-:W-:-:S04]  /*0ee0*/  LOP3.LUT R5, R5, 0x1, RZ, 0xc0, !PT ;  /* 0x0000000105057812 */ /* 0x000fc800078ec0ff */
[----:B------:R-:W-:-:S07]  /*0ef0*/  ISETP.NE.U32.AND P1, PT, R5, 0x1, PT ;  /* 0x000000010500780c */ /* 0x000fce0003f25070 */
        /* <DEDUP_REMOVED lines=22> */
[----:B0-----:R-:W-:-:S04]  /*1060*/  FFMA R14, R16, R14, R15 ;  /* 0x0000000e100e7223 */ /* 0x001fc8000000000f */
[----:B------:R-:W-:Y:S01]  /*1070*/  FFMA R17, R23, R17, R14 ;  /* 0x0000001117117223 */ /* 0x000fe2000000000e */
[----:B------:R-:W-:-:S04]  /*1080*/  LEA R2, R2, -R2, 0x1 ;  /* 0x8000000202027211 */ /* 0x000fc800078e08ff */
[----:B------:R-:W-:Y:S01]  /*1090*/  IADD3 R2, PT, PT, R2, 0x2, RZ ;  /* 0x0000000202027810 */ /* 0x000fe20007ffe0ff */
        /* <DEDUP_REMOVED lines=9> */
.L_x_4:
[----:B------:R-:W-:Y:S05]  /*1130*/  @P1 BRA `(.L_x_0) ;  /* 0x0000000000481947 */ /* 0x000fea0003800000 */
[----:B------:R-:W0:Y:S01]  /*1140*/  LDC.64 R12, c[0x0][0x380] ;  /* 0x0000e000ff0c7b82 */ /* 0x000e220000000a00 */
[C---:B------:R-:W-:Y:S02]  /*1150*/  LEA R0, R2.reuse, R0, 0x1 ;  /* 0x0000000002007211 */ /* 0x040fe400078e08ff */
[----:B------:R-:W-:-:S03]  /*1160*/  LEA R7, R2, R7, 0x1 ;  /* 0x0000000702077211 */ /* 0x000fc600078e08ff */
[----:B------:R-:W-:Y:S02]  /*1170*/  IMAD R5, R0, R3, R6 ;  /* 0x0000000300057224 */ /* 0x000fe400078e0206 */
[----:B------:R-:W1:Y:S01]  /*1180*/  LDC.64 R16, c[0x0][0x388] ;  /* 0x0000e200ff107b82 */ /* 0x000e620000000a00 */
[----:B0-----:R-:W-:-:S06]  /*1190*/  IMAD.WIDE R12, R7, 0x4, R12 ;  /* 0x00000004070c7825 */ /* 0x001fcc00078e020c */
[----:B------:R-:W2:Y:S01]  /*11a0*/  LDG.E R13, desc[UR8][R12.64] ;  /* 0x000000080c0d7981 */ /* 0x000ea2000c1e1900 */
[----:B-1----:R-:W-:-:S06]  /*11b0*/  IMAD.WIDE R16, R5, 0x4, R16 ;  /* 0x0000000405107825 */ /* 0x002fcc00078e0210 */
[----:B------:R-:W3:Y:S04]  /*11c0*/  LDG.E R16, desc[UR8][R16.64] ;  /* 0x0000000810107981 */ /* 0x000ee8000c1e1900 */
        /* <DEDUP_REMOVED lines=9> */
.L_x_0:
[----:B------:R-:W0:Y:S01]  /*1260*/  LDC.64 R8, c[0x0][0x390] ;  /* 0x0000e400ff087b82 */ /* 0x000e220000000a00 */
[----:B------:R-:W-:-:S04]  /*1270*/  IMAD R3, R4, R3, R6 ;  /* 0x0000000304037224 */ /* 0x000fc800078e0206 */
[----:B0-----:R-:W-:-:S05]  /*1280*/  IMAD.WIDE R2, R3, 0x4, R8 ;  /* 0x0000000403027825 */ /* 0x001fca00078e0208 */
[----:B------:R-:W-:Y:S01]  /*1290*/  STG.E desc[UR8][R2.64], R15 ;  /* 0x0000000f02007986 */ /* 0x000fe2000c101908 */
[----:B------:R-:W-:Y:S05]  /*12a0*/  EXIT ;  /* 0x000000000000794d */ /* 0x000fea0003800000 */
.L_x_5:
[----:B------:R-:W-:-:S00]  /*12b0*/  BRA `(.L_x_5) ;  /* 0xfffffffc00fc7947 */ /* 0x000fc0000383ffff */
[----:B------:R-:W-:-:S00]  /*12c0*/  NOP ;  /* 0x0000000000007918 */ /* 0x000fc00000000000 */
        /* <DEDUP_REMOVED lines=11> */
.L_x_6:


//--------------------- .nv.shared._Z20tiledMatrixMulKernelPfS_S_i --------------------------
	.section	.nv.shared._Z20tiledMatrixMulKernelPfS_S_i,"aw",@nobits
	.sectionflags	@""
	.align	4
.nv.shared._Z20tiledMatrixMulKernelPfS_S_i:
	.zero		1056


//--------------------- .nv.shared.reserved.0     --------------------------
	.section	.nv.shared.reserved.0,"aw",@nobits
	.weak		__nv_reservedSMEM_offset_0_alias
	.size		__nv_reservedSMEM_offset_0_alias, 0, 64
	.other		__nv_reservedSMEM_offset_0_alias,@"STO_CUDA_RESERVED_SHARED STV_DEFAULT"
__nv_reservedSMEM_offset_0_alias:
	.zero		0
	.zero		64


//--------------------- .nv.constant0._Z20tiledMatrixMulKernelPfS_S_i --------------------------
	.section	.nv.constant0._Z20tiledMatrixMulKernelPfS_S_i,"a",@progbits
	.sectionflags	@""
	.align	4
.nv.constant0._Z20tiledMatrixMulKernelPfS_S_i:
	.zero		924


//--------------------- SYMBOLS --------------------------

	.type		.nv.reservedSmem.offset0,@object
	.size		.nv.reservedSmem.offset0,0x4
	.type		.nv.reservedSmem.cap,@object
	.size		.nv.reservedSmem.cap,0x4
